	.headerflags	@"EF_CUDA_TEXMODE_UNIFIED EF_CUDA_64BIT_ADDRESS EF_CUDA_SM89 EF_CUDA_VIRTUAL_SM(EF_CUDA_SM89)"
	.elftype	@"ET_EXEC"


//--------------------- .nv.info                  --------------------------
	.section	.nv.info,"",@"SHT_CUDA_INFO"
	.align	4


	//----- nvinfo : EIATTR_REGCOUNT
	.align		4
        /*0000*/ 	.byte	0x04, 0x2f
        /*0002*/ 	.short	(.L_1 - .L_0)
	.align		4
.L_0:
        /*0004*/ 	.word	index@(triton__0d1d2d3d4d5d67de)
        /*0008*/ 	.word	0x0000001c


	//----- nvinfo : EIATTR_MAX_STACK_SIZE
	.align		4
.L_1:
        /*000c*/ 	.byte	0x04, 0x23
        /*000e*/ 	.short	(.L_3 - .L_2)
	.align		4
.L_2:
        /*0010*/ 	.word	index@(triton__0d1d2d3d4d5d67de)
        /*0014*/ 	.word	0x00000000


	//----- nvinfo : EIATTR_MIN_STACK_SIZE
	.align		4
.L_3:
        /*0018*/ 	.byte	0x04, 0x12
        /*001a*/ 	.short	(.L_5 - .L_4)
	.align		4
.L_4:
        /*001c*/ 	.word	index@(triton__0d1d2d3d4d5d67de)
        /*0020*/ 	.word	0x00000000


	//----- nvinfo : EIATTR_FRAME_SIZE
	.align		4
.L_5:
        /*0024*/ 	.byte	0x04, 0x11
        /*0026*/ 	.short	(.L_7 - .L_6)
	.align		4
.L_6:
        /*0028*/ 	.word	index@(triton__0d1d2d3d4d5d67de)
        /*002c*/ 	.word	0x00000000
.L_7:


//--------------------- .nv.info.triton__0d1d2d3d4d5d67de --------------------------
	.section	.nv.info.triton__0d1d2d3d4d5d67de,"",@"SHT_CUDA_INFO"
	.align	4


	//----- nvinfo : EIATTR_CUDA_API_VERSION
	.align		4
        /*0000*/ 	.byte	0x04, 0x37
        /*0002*/ 	.short	(.L_9 - .L_8)
.L_8:
        /*0004*/ 	.word	0x0000007b


	//----- nvinfo : EIATTR_PARAM_CBANK
	.align		4
.L_9:
        /*0008*/ 	.byte	0x04, 0x0a
        /*000a*/ 	.short	(.L_11 - .L_10)
	.align		4
.L_10:
        /*000c*/ 	.word	index@(.nv.constant0.triton__0d1d2d3d4d5d67de)
        /*0010*/ 	.short	0x0160
        /*0012*/ 	.short	0x0038


	//----- nvinfo : EIATTR_CBANK_PARAM_SIZE
	.align		4
.L_11:
        /*0014*/ 	.byte	0x03, 0x19
        /*0016*/ 	.short	0x0038


	//----- nvinfo : EIATTR_KPARAM_INFO
	.align		4
        /*0018*/ 	.byte	0x04, 0x17
        /*001a*/ 	.short	(.L_13 - .L_12)
.L_12:
        /*001c*/ 	.word	0x00000000
        /*0020*/ 	.short	0x0007
        /*0022*/ 	.short	0x0034
        /*0024*/ 	.byte	0x00, 0xf0, 0x11, 0x00


	//----- nvinfo : EIATTR_KPARAM_INFO
	.align		4
.L_13:
        /*0028*/ 	.byte	0x04, 0x17
        /*002a*/ 	.short	(.L_15 - .L_14)
.L_14:
        /*002c*/ 	.word	0x00000000
        /*0030*/ 	.short	0x0006
        /*0032*/ 	.short	0x0030
        /*0034*/ 	.byte	0x00, 0xf0, 0x11, 0x00


	//----- nvinfo : EIATTR_KPARAM_INFO
	.align		4
.L_15:
        /*0038*/ 	.byte	0x04, 0x17
        /*003a*/ 	.short	(.L_17 - .L_16)
.L_16:
        /*003c*/ 	.word	0x00000000
        /*0040*/ 	.short	0x0005
        /*0042*/ 	.short	0x0028
        /*0044*/ 	.byte	0x00, 0xf0, 0x21, 0x00


	//----- nvinfo : EIATTR_KPARAM_INFO
	.align		4
.L_17:
        /*0048*/ 	.byte	0x04, 0x17
        /*004a*/ 	.short	(.L_19 - .L_18)
.L_18:
        /*004c*/ 	.word	0x00000000
        /*0050*/ 	.short	0x0004
        /*0052*/ 	.short	0x0020
        /*0054*/ 	.byte	0x00, 0xf0, 0x21, 0x00


	//----- nvinfo : EIATTR_KPARAM_INFO
	.align		4
.L_19:
        /*0058*/ 	.byte	0x04, 0x17
        /*005a*/ 	.short	(.L_21 - .L_20)
.L_20:
        /*005c*/ 	.word	0x00000000
        /*0060*/ 	.short	0x0003
        /*0062*/ 	.short	0x0018
        /*0064*/ 	.byte	0x00, 0xf0, 0x21, 0x00


	//----- nvinfo : EIATTR_KPARAM_INFO
	.align		4
.L_21:
        /*0068*/ 	.byte	0x04, 0x17
        /*006a*/ 	.short	(.L_23 - .L_22)
.L_22:
        /*006c*/ 	.word	0x00000000
        /*0070*/ 	.short	0x0002
        /*0072*/ 	.short	0x0010
        /*0074*/ 	.byte	0x00, 0xf0, 0x21, 0x00


	//----- nvinfo : EIATTR_KPARAM_INFO
	.align		4
.L_23:
        /*0078*/ 	.byte	0x04, 0x17
        /*007a*/ 	.short	(.L_25 - .L_24)
.L_24:
        /*007c*/ 	.word	0x00000000
        /*0080*/ 	.short	0x0001
        /*0082*/ 	.short	0x0008
        /*0084*/ 	.byte	0x00, 0xf0, 0x21, 0x00


	//----- nvinfo : EIATTR_KPARAM_INFO
	.align		4
.L_25:
        /*0088*/ 	.byte	0x04, 0x17
        /*008a*/ 	.short	(.L_27 - .L_26)
.L_26:
        /*008c*/ 	.word	0x00000000
        /*0090*/ 	.short	0x0000
        /*0092*/ 	.short	0x0000
        /*0094*/ 	.byte	0x00, 0xf0, 0x21, 0x00


	//----- nvinfo : EIATTR_MAXREG_COUNT
	.align		4
.L_27:
        /*0098*/ 	.byte	0x03, 0x1b
        /*009a*/ 	.short	0x00ff


	//----- nvinfo : EIATTR_EXIT_INSTR_OFFSETS
	.align		4
        /*009c*/ 	.byte	0x04, 0x1c
        /*009e*/ 	.short	(.L_29 - .L_28)


	//   ....[0]....
.L_28:
        /*00a0*/ 	.word	0x00000660


	//   ....[1]....
        /*00a4*/ 	.word	0x00000680


	//----- nvinfo : EIATTR_MAX_THREADS
	.align		4
.L_29:
        /*00a8*/ 	.byte	0x04, 0x05
        /*00aa*/ 	.short	(.L_31 - .L_30)
.L_30:
        /*00ac*/ 	.word	0x00000100
        /*00b0*/ 	.word	0x00000001
        /*00b4*/ 	.word	0x00000001
.L_31:


//--------------------- .nv.rel.action            --------------------------
	.section	.nv.rel.action,"",@"SHT_CUDA_RELOCINFO"
	.align	8
	.sectionentsize	8
        /*0000*/ 	.byte	0x73, 0x00, 0x00, 0x00, 0x00, 0x00, 0x00, 0x00, 0x00, 0x00, 0x00, 0x11, 0x25, 0x00, 0x05, 0x36


//--------------------- .nv.constant0.triton__0d1d2d3d4d5d67de --------------------------
	.section	.nv.constant0.triton__0d1d2d3d4d5d67de,"a",@progbits
	.align	4
.nv.constant0.triton__0d1d2d3d4d5d67de:
	.zero		408


//--------------------- .text.triton__0d1d2d3d4d5d67de --------------------------
	.section	.text.triton__0d1d2d3d4d5d67de,"ax",@progbits
	.sectioninfo	@"SHI_REGISTERS=28"
	.align	128
        .global         triton__0d1d2d3d4d5d67de
        .type           triton__0d1d2d3d4d5d67de,@function
        .size           triton__0d1d2d3d4d5d67de,(.L_x_1 - triton__0d1d2d3d4d5d67de)
        .other          triton__0d1d2d3d4d5d67de,@"STO_CUDA_ENTRY STV_DEFAULT"
triton__0d1d2d3d4d5d67de:
.text.triton__0d1d2d3d4d5d67de:
[----:B------:R-:W-:-:S02]  /*0000*/  IMAD.MOV.U32 R1, RZ, RZ, c[0x0][0x28] ;  /* 0x00000a00ff017624 */ /* 0x000fc400078e00ff */
[----:B------:R-:W-:Y:S01]  /*0010*/  IABS R9, c[0x0][0x190] ;  /* 0x0000640000097a13 */ /* 0x000fe20000000000 */
[----:B------:R-:W0:Y:S01]  /*0020*/  S2R R0, SR_TID.X ;  /* 0x0000000000007919 */ /* 0x000e220000002100 */
[----:B------:R-:W-:Y:S01]  /*0030*/  PRMT R20, RZ, 0x7610, R20 ;  /* 0x00007610ff147816 */ /* 0x000fe20000000014 */
[----:B------:R-:W-:Y:S01]  /*0040*/  IMAD.MOV.U32 R22, RZ, RZ, RZ ;  /* 0x000000ffff167224 */ /* 0x000fe200078e00ff */
[----:B------:R-:W1:Y:S01]  /*0050*/  I2F.RP R5, R9 ;  /* 0x0000000900057306 */ /* 0x000e620000209400 */
[----:B------:R-:W2:Y:S01]  /*0060*/  S2R R7, SR_CTAID.X ;  /* 0x0000000000077919 */ /* 0x000ea20000002500 */
[----:B------:R-:W-:Y:S01]  /*0070*/  MOV R18, RZ ;  /* 0x000000ff00127202 */ /* 0x000fe20000000f00 */
[----:B------:R-:W-:Y:S01]  /*0080*/  ULDC.64 UR4, c[0x0][0x118] ;  /* 0x0000460000047ab9 */ /* 0x000fe20000000a00 */
[----:B------:R-:W-:Y:S02]  /*0090*/  PRMT R19, RZ, 0x7610, R19 ;  /* 0x00007610ff137816 */ /* 0x000fe40000000013 */
[----:B------:R-:W-:-:S02]  /*00a0*/  PRMT R23, RZ, 0x7610, R23 ;  /* 0x00007610ff177816 */ /* 0x000fc40000000017 */
[----:B-1----:R-:W1:Y:S01]  /*00b0*/  MUFU.RCP R5, R5 ;  /* 0x0000000500057308 */ /* 0x002e620000001000 */
[----:B0-----:R-:W-:-:S05]  /*00c0*/  IMAD.SHL.U32 R0, R0, 0x2, RZ ;  /* 0x0000000200007824 */ /* 0x001fca00078e00ff */
[----:B------:R-:W-:-:S05]  /*00d0*/  LOP3.LUT R0, R0, 0x1fe, RZ, 0xc0, !PT ;  /* 0x000001fe00007812 */ /* 0x000fca00078ec0ff */
[----:B--2---:R-:W-:Y:S01]  /*00e0*/  IMAD R0, R7, 0x200, R0 ;  /* 0x0000020007007824 */ /* 0x004fe200078e0200 */
[----:B-1----:R-:W-:-:S04]  /*00f0*/  IADD3 R2, R5, 0xffffffe, RZ ;  /* 0x0ffffffe05027810 */ /* 0x002fc80007ffe0ff */
[----:B------:R0:W1:Y:S01]  /*0100*/  F2I.FTZ.U32.TRUNC.NTZ R3, R2 ;  /* 0x0000000200037305 */ /* 0x000062000021f000 */
[----:B------:R-:W-:-:S04]  /*0110*/  IADD3 R4, R0, 0x1, RZ ;  /* 0x0000000100047810 */ /* 0x000fc80007ffe0ff */
[----:B------:R-:W-:Y:S02]  /*0120*/  IABS R7, R4 ;  /* 0x0000000400077213 */ /* 0x000fe40000000000 */
[----:B------:R-:W-:Y:S01]  /*0130*/  LOP3.LUT R4, R4, c[0x0][0x190], RZ, 0x3c, !PT ;  /* 0x0000640004047a12 */ /* 0x000fe200078e3cff */
[----:B0-----:R-:W-:-:S03]  /*0140*/  IMAD.MOV.U32 R2, RZ, RZ, RZ ;  /* 0x000000ffff027224 */ /* 0x001fc600078e00ff */
[----:B------:R-:W-:Y:S02]  /*0150*/  ISETP.GE.AND P1, PT, R4, RZ, PT ;  /* 0x000000ff0400720c */ /* 0x000fe40003f26270 */
[----:B-1----:R-:W-:-:S05]  /*0160*/  IADD3 R6, RZ, -R3, RZ ;  /* 0x80000003ff067210 */ /* 0x002fca0007ffe0ff */
[----:B------:R-:W-:Y:S01]  /*0170*/  IMAD R5, R6, R9, RZ ;  /* 0x0000000906057224 */ /* 0x000fe200078e02ff */
[----:B------:R-:W-:-:S03]  /*0180*/  IABS R6, R0 ;  /* 0x0000000000067213 */ /* 0x000fc60000000000 */
[----:B------:R-:W-:-:S06]  /*0190*/  IMAD.HI.U32 R2, R3, R5, R2 ;  /* 0x0000000503027227 */ /* 0x000fcc00078e0002 */
[----:B------:R-:W-:-:S04]  /*01a0*/  IMAD.HI.U32 R3, R2, R6, RZ ;  /* 0x0000000602037227 */ /* 0x000fc800078e00ff */
[----:B------:R-:W-:Y:S01]  /*01b0*/  IMAD.HI.U32 R5, R2, R7, RZ ;  /* 0x0000000702057227 */ /* 0x000fe200078e00ff */
[----:B------:R-:W-:-:S03]  /*01c0*/  IADD3 R2, -R3, RZ, RZ ;  /* 0x000000ff03027210 */ /* 0x000fc60007ffe1ff */
[----:B------:R-:W-:Y:S02]  /*01d0*/  IMAD.MOV R8, RZ, RZ, -R5 ;  /* 0x000000ffff087224 */ /* 0x000fe400078e0a05 */
[C---:B------:R-:W-:Y:S02]  /*01e0*/  IMAD R2, R9.reuse, R2, R6 ;  /* 0x0000000209027224 */ /* 0x040fe400078e0206 */
[----:B------:R-:W-:-:S03]  /*01f0*/  IMAD R6, R9, R8, R7 ;  /* 0x0000000809067224 */ /* 0x000fc600078e0207 */
[C---:B------:R-:W-:Y:S02]  /*0200*/  ISETP.GT.U32.AND P4, PT, R9.reuse, R2, PT ;  /* 0x000000020900720c */ /* 0x040fe40003f84070 */
[----:B------:R-:W-:-:S11]  /*0210*/  ISETP.GT.U32.AND P5, PT, R9, R6, PT ;  /* 0x000000060900720c */ /* 0x000fd60003fa4070 */
[-C--:B------:R-:W-:Y:S02]  /*0220*/  @!P4 IADD3 R2, R2, -R9.reuse, RZ ;  /* 0x800000090202c210 */ /* 0x080fe40007ffe0ff */
[----:B------:R-:W-:Y:S01]  /*0230*/  @!P5 IMAD.IADD R6, R6, 0x1, -R9 ;  /* 0x000000010606d824 */ /* 0x000fe200078e0a09 */
[----:B------:R-:W-:Y:S02]  /*0240*/  @!P5 IADD3 R5, R5, 0x1, RZ ;  /* 0x000000010505d810 */ /* 0x000fe40007ffe0ff */
[-C--:B------:R-:W-:Y:S02]  /*0250*/  ISETP.GE.U32.AND P2, PT, R2, R9.reuse, PT ;  /* 0x000000090200720c */ /* 0x080fe40003f46070 */
[----:B------:R-:W-:Y:S02]  /*0260*/  ISETP.GE.U32.AND P3, PT, R6, R9, PT ;  /* 0x000000090600720c */ /* 0x000fe40003f66070 */
[----:B------:R-:W-:Y:S02]  /*0270*/  LOP3.LUT R2, R0, c[0x0][0x190], RZ, 0x3c, !PT ;  /* 0x0000640000027a12 */ /* 0x000fe400078e3cff */
[----:B------:R-:W-:-:S02]  /*0280*/  @!P4 IADD3 R3, R3, 0x1, RZ ;  /* 0x000000010303c810 */ /* 0x000fc40007ffe0ff */
[----:B------:R-:W-:Y:S02]  /*0290*/  ISETP.GE.AND P0, PT, R2, RZ, PT ;  /* 0x000000ff0200720c */ /* 0x000fe40003f06270 */
[----:B------:R-:W-:Y:S02]  /*02a0*/  LOP3.LUT R2, RZ, c[0x0][0x190], RZ, 0x33, !PT ;  /* 0x00006400ff027a12 */ /* 0x000fe400078e33ff */
[----:B------:R-:W-:Y:S02]  /*02b0*/  MOV R9, 0x2 ;  /* 0x0000000200097802 */ /* 0x000fe40000000f00 */
[----:B------:R-:W-:Y:S02]  /*02c0*/  @P2 IADD3 R3, R3, 0x1, RZ ;  /* 0x0000000103032810 */ /* 0x000fe40007ffe0ff */
[----:B------:R-:W-:Y:S02]  /*02d0*/  @P3 IADD3 R5, R5, 0x1, RZ ;  /* 0x0000000105053810 */ /* 0x000fe40007ffe0ff */
[----:B------:R-:W-:-:S03]  /*02e0*/  ISETP.NE.AND P2, PT, RZ, c[0x0][0x190], PT ;  /* 0x00006400ff007a0c */ /* 0x000fc60003f45270 */
[----:B------:R-:W-:Y:S01]  /*02f0*/  @!P0 IADD3 R3, -R3, RZ, RZ ;  /* 0x000000ff03038210 */ /* 0x000fe20007ffe1ff */
[----:B------:R-:W-:Y:S01]  /*0300*/  @!P1 IMAD.MOV R5, RZ, RZ, -R5 ;  /* 0x000000ffff059224 */ /* 0x000fe200078e0a05 */
[----:B------:R-:W-:Y:S02]  /*0310*/  ISETP.GE.AND P0, PT, R0, c[0x0][0x194], PT ;  /* 0x0000650000007a0c */ /* 0x000fe40003f06270 */
[C---:B------:R-:W-:Y:S02]  /*0320*/  SEL R7, R2.reuse, R3, !P2 ;  /* 0x0000000302077207 */ /* 0x040fe40005000000 */
[----:B------:R-:W-:-:S03]  /*0330*/  SEL R2, R2, R5, !P2 ;  /* 0x0000000502027207 */ /* 0x000fc60005000000 */
[----:B------:R-:W-:-:S04]  /*0340*/  IMAD.HI R3, R7, 0x66666667, RZ ;  /* 0x6666666707037827 */ /* 0x000fc800078e02ff */
[----:B------:R-:W-:Y:S01]  /*0350*/  IMAD.HI R5, R2, 0x66666667, RZ ;  /* 0x6666666702057827 */ /* 0x000fe200078e02ff */
[----:B------:R-:W-:-:S04]  /*0360*/  SHF.R.U32.HI R4, RZ, 0x1f, R3 ;  /* 0x0000001fff047819 */ /* 0x000fc80000011603 */
[----:B------:R-:W-:Y:S02]  /*0370*/  SHF.R.U32.HI R6, RZ, 0x1f, R5 ;  /* 0x0000001fff067819 */ /* 0x000fe40000011605 */
[----:B------:R-:W-:Y:S02]  /*0380*/  LEA.HI.SX32 R4, R3, R4, 0x17 ;  /* 0x0000000403047211 */ /* 0x000fe400078fbaff */
[----:B------:R-:W-:-:S03]  /*0390*/  LEA.HI.SX32 R5, R5, R6, 0x17 ;  /* 0x0000000605057211 */ /* 0x000fc600078fbaff */
[----:B------:R-:W-:Y:S02]  /*03a0*/  IMAD R4, R4, -0x500, R7 ;  /* 0xfffffb0004047824 */ /* 0x000fe400078e0207 */
[----:B------:R-:W-:Y:S02]  /*03b0*/  IMAD R16, R5, -0x500, R2 ;  /* 0xfffffb0005107824 */ /* 0x000fe400078e0202 */
[----:B------:R-:W-:Y:S01]  /*03c0*/  IMAD.WIDE R2, R0, R9, c[0x0][0x160] ;  /* 0x0000580000027625 */ /* 0x000fe200078e0209 */
[----:B------:R-:W-:-:S03]  /*03d0*/  PRMT R24, RZ, 0x7610, R24 ;  /* 0x00007610ff187816 */ /* 0x000fc60000000018 */
[-C--:B------:R-:W-:Y:S01]  /*03e0*/  IMAD.WIDE R12, R16, R9.reuse, c[0x0][0x168] ;  /* 0x00005a00100c7625 */ /* 0x080fe200078e0209 */
[----:B------:R-:W2:Y:S03]  /*03f0*/  @!P0 LDG.E.EL R18, [R2.64] ;  /* 0x0000000402128981 */ /* 0x000ea6000c2e1900 */
[-C--:B------:R-:W-:Y:S01]  /*0400*/  IMAD.WIDE R6, R0, R9.reuse, c[0x0][0x178] ;  /* 0x00005e0000067625 */ /* 0x080fe200078e0209 */
[----:B------:R-:W3:Y:S01]  /*0410*/  @!P0 LDG.E.EL.U16 R20, [R12.64] ;  /* 0x000000040c148981 */ /* 0x000ee2000c2e1500 */
[----:B------:R-:W-:Y:S02]  /*0420*/  MOV R25, RZ ;  /* 0x000000ff00197202 */ /* 0x000fe40000000f00 */
[CC--:B------:R-:W-:Y:S01]  /*0430*/  IMAD.WIDE R10, R4.reuse, R9.reuse, c[0x0][0x168] ;  /* 0x00005a00040a7625 */ /* 0x0c0fe200078e0209 */
[----:B------:R3:W4:Y:S03]  /*0440*/  @!P0 LDG.E.EL R22, [R6.64] ;  /* 0x0000000406168981 */ /* 0x000726000c2e1900 */
[-C--:B------:R-:W-:Y:S01]  /*0450*/  IMAD.WIDE R14, R4, R9.reuse, c[0x0][0x180] ;  /* 0x00006000040e7625 */ /* 0x080fe200078e0209 */
[----:B------:R-:W5:Y:S03]  /*0460*/  @!P0 LDG.E.EL.U16 R19, [R10.64] ;  /* 0x000000040a138981 */ /* 0x000f66000c2e1500 */
[-C--:B------:R-:W-:Y:S01]  /*0470*/  IMAD.WIDE R16, R16, R9.reuse, c[0x0][0x180] ;  /* 0x0000600010107625 */ /* 0x080fe200078e0209 */
[----:B------:R-:W5:Y:S03]  /*0480*/  @!P0 LDG.E.EL.U16 R23, [R14.64] ;  /* 0x000000040e178981 */ /* 0x000f66000c2e1500 */
[----:B------:R-:W-:Y:S01]  /*0490*/  IMAD.MOV.U32 R21, RZ, RZ, RZ ;  /* 0x000000ffff157224 */ /* 0x000fe200078e00ff */
[----:B------:R-:W5:Y:S01]  /*04a0*/  @!P0 LDG.E.EL.U16 R24, [R16.64] ;  /* 0x0000000410188981 */ /* 0x000f62000c2e1500 */
[----:B------:R-:W-:-:S04]  /*04b0*/  IMAD.WIDE R4, R0, R9, c[0x0][0x170] ;  /* 0x00005c0000047625 */ /* 0x000fc800078e0209 */
[----:B------:R-:W-:Y:S01]  /*04c0*/  IMAD.WIDE R8, R0, R9, c[0x0][0x188] ;  /* 0x0000620000087625 */ /* 0x000fe200078e0209 */
[----:B------:R0:W5:Y:S04]  /*04d0*/  @!P0 LDG.E.EL R21, [R4.64] ;  /* 0x0000000404158981 */ /* 0x000168000c2e1900 */
[----:B------:R-:W5:Y:S01]  /*04e0*/  @!P0 LDG.E.EL R25, [R8.64] ;  /* 0x0000000408198981 */ /* 0x000f62000c2e1900 */
[----:B--2---:R-:W-:Y:S02]  /*04f0*/  HADD2.F32 R0, -RZ, R18.H1_H1 ;  /* 0x30000012ff007230 */ /* 0x004fe40000004100 */
[----:B---3--:R-:W-:Y:S02]  /*0500*/  HADD2.F32 R7, -RZ, R20.H0_H0 ;  /* 0x20000014ff077230 */ /* 0x008fe40000004100 */
[----:B------:R-:W-:-:S02]  /*0510*/  HADD2.F32 R18, -RZ, R18.H0_H0 ;  /* 0x20000012ff127230 */ /* 0x000fc40000004100 */
[--C-:B----4-:R-:W-:Y:S02]  /*0520*/  HADD2.F32 R6, -RZ, R22.reuse.H0_H0 ;  /* 0x20000016ff067230 */ /* 0x110fe40000004100 */
[----:B------:R-:W-:Y:S02]  /*0530*/  HADD2.F32 R22, -RZ, R22.H1_H1 ;  /* 0x30000016ff167230 */ /* 0x000fe40000004100 */
[----:B-----5:R-:W-:Y:S01]  /*0540*/  HADD2.F32 R19, -RZ, R19.H0_H0 ;  /* 0x20000013ff137230 */ /* 0x020fe20000004100 */
[----:B------:R-:W-:Y:S01]  /*0550*/  FADD R7, R0, R7 ;  /* 0x0000000700077221 */ /* 0x000fe20000000000 */
[----:B------:R-:W-:Y:S02]  /*0560*/  HADD2.F32 R23, -RZ, R23.H0_H0 ;  /* 0x20000017ff177230 */ /* 0x000fe40000004100 */
[----:B0-----:R-:W-:-:S03]  /*0570*/  HADD2.F32 R5, -RZ, R24.H0_H0 ;  /* 0x20000018ff057230 */ /* 0x001fc60000004100 */
[----:B------:R-:W-:Y:S01]  /*0580*/  FADD R23, R6, R23 ;  /* 0x0000001706177221 */ /* 0x000fe20000000000 */
[----:B------:R-:W-:Y:S01]  /*0590*/  FADD R18, R18, R19 ;  /* 0x0000001312127221 */ /* 0x000fe20000000000 */
[--C-:B------:R-:W-:Y:S01]  /*05a0*/  HADD2.F32 R0, -RZ, R21.reuse.H1_H1 ;  /* 0x30000015ff007230 */ /* 0x100fe20000004100 */
[----:B------:R-:W-:Y:S01]  /*05b0*/  FADD R22, R22, R5 ;  /* 0x0000000516167221 */ /* 0x000fe20000000000 */
[----:B------:R-:W-:Y:S02]  /*05c0*/  HADD2.F32 R21, -RZ, R21.H0_H0 ;  /* 0x20000015ff157230 */ /* 0x000fe40000004100 */
[--C-:B------:R-:W-:Y:S02]  /*05d0*/  HADD2.F32 R4, -RZ, R25.reuse.H0_H0 ;  /* 0x20000019ff047230 */ /* 0x100fe40000004100 */
[----:B------:R-:W-:Y:S01]  /*05e0*/  HADD2.F32 R25, -RZ, R25.H1_H1 ;  /* 0x30000019ff197230 */ /* 0x000fe20000004100 */
[----:B------:R-:W-:Y:S01]  /*05f0*/  FFMA R0, R0, 0.125, R7 ;  /* 0x3e00000000007823 */ /* 0x000fe20000000007 */
[----:B------:R-:W-:Y:S01]  /*0600*/  FFMA R18, R21, 0.125, R18 ;  /* 0x3e00000015127823 */ /* 0x000fe20000000012 */
[----:B------:R-:W-:-:S02]  /*0610*/  FFMA R23, R4, 0.125, R23 ;  /* 0x3e00000004177823 */ /* 0x000fc40000000017 */
[----:B------:R-:W-:Y:S02]  /*0620*/  FFMA R25, R25, 0.125, R22 ;  /* 0x3e00000019197823 */ /* 0x000fe40000000016 */
[----:B------:R-:W-:Y:S02]  /*0630*/  FADD R18, R18, R23 ;  /* 0x0000001712127221 */ /* 0x000fe40000000000 */
[----:B------:R-:W-:-:S05]  /*0640*/  FADD R25, R0, R25 ;  /* 0x0000001900197221 */ /* 0x000fca0000000000 */
[----:B------:R-:W-:Y:S01]  /*0650*/  F2FP.F16.F32.PACK_AB R25, R25, R18 ;  /* 0x000000121919723e */ /* 0x000fe200000000ff */
[----:B------:R-:W-:Y:S06]  /*0660*/  @P0 EXIT ;  /* 0x000000000000094d */ /* 0x000fec0003800000 */
[----:B------:R-:W-:Y:S01]  /*0670*/  STG.E [R2.64], R25 ;  /* 0x0000001902007986 */ /* 0x000fe2000c101904 */
[----:B------:R-:W-:Y:S05]  /*0680*/  EXIT ;  /* 0x000000000000794d */ /* 0x000fea0003800000 */
.L_x_0:
[----:B------:R-:W-:-:S00]  /*0690*/  BRA `(.L_x_0) ;  /* 0xfffffff000007947 */ /* 0x000fc0000383ffff */
[----:B------:R-:W-:-:S00]  /*06a0*/  NOP ;  /* 0x0000000000007918 */ /* 0x000fc00000000000 */
        /* <DEDUP_REMOVED lines=13> */
.L_x_1:
